	.headerflags	@"EF_CUDA_TEXMODE_UNIFIED EF_CUDA_64BIT_ADDRESS EF_CUDA_ACCELERATORS EF_CUDA_SM90 EF_CUDA_VIRTUAL_SM(EF_CUDA_SM90)"
	.elftype	@"ET_EXEC"


//--------------------- .nv.info                  --------------------------
	.section	.nv.info,"",@"SHT_CUDA_INFO"
	.align	4


	//----- nvinfo : EIATTR_REGCOUNT
	.align		4
        /*0000*/ 	.byte	0x04, 0x2f
        /*0002*/ 	.short	(.L_3 - .L_2)
	.align		4
.L_2:
        /*0004*/ 	.word	index@(triton_per_fused__native_batch_norm_legit_no_training_add_mean_relu_8)
        /*0008*/ 	.word	0x00000020


	//----- nvinfo : EIATTR_MIN_STACK_SIZE
	.align		4
.L_3:
        /*000c*/ 	.byte	0x04, 0x12
        /*000e*/ 	.short	(.L_5 - .L_4)
	.align		4
.L_4:
        /*0010*/ 	.word	index@(triton_per_fused__native_batch_norm_legit_no_training_add_mean_relu_8)
        /*0014*/ 	.word	0x00000000


	//----- nvinfo : EIATTR_FRAME_SIZE
	.align		4
.L_5:
        /*0018*/ 	.byte	0x04, 0x11
        /*001a*/ 	.short	(.L_7 - .L_6)
	.align		4
.L_6:
        /*001c*/ 	.word	index@(triton_per_fused__native_batch_norm_legit_no_training_add_mean_relu_8)
        /*0020*/ 	.word	0x00000000


	//----- nvinfo : EIATTR_MIN_STACK_SIZE
	.align		4
.L_7:
        /*0024*/ 	.byte	0x04, 0x12
        /*0026*/ 	.short	(.L_9 - .L_8)
	.align		4
.L_8:
        /*0028*/ 	.word	index@(triton_per_fused__native_batch_norm_legit_no_training_add_mean_relu_8)
        /*002c*/ 	.word	0x00000000
.L_9:


//--------------------- .nv.info.triton_per_fused__native_batch_norm_legit_no_training_add_mean_relu_8 --------------------------
	.section	.nv.info.triton_per_fused__native_batch_norm_legit_no_training_add_mean_relu_8,"",@"SHT_CUDA_INFO"
	.sectionflags	@""
	.align	4


	//----- nvinfo : EIATTR_CUDA_API_VERSION
	.align		4
        /*0000*/ 	.byte	0x04, 0x37
        /*0002*/ 	.short	(.L_11 - .L_10)
.L_10:
        /*0004*/ 	.word	0x0000007c


	//----- nvinfo : EIATTR_KPARAM_INFO
	.align		4
.L_11:
        /*0008*/ 	.byte	0x04, 0x17
        /*000a*/ 	.short	(.L_13 - .L_12)
.L_12:
        /*000c*/ 	.word	0x00000000
        /*0010*/ 	.short	0x000d
        /*0012*/ 	.short	0x0064
        /*0014*/ 	.byte	0x00, 0xf0, 0x11, 0x00


	//----- nvinfo : EIATTR_KPARAM_INFO
	.align		4
.L_13:
        /*0018*/ 	.byte	0x04, 0x17
        /*001a*/ 	.short	(.L_15 - .L_14)
.L_14:
        /*001c*/ 	.word	0x00000000
        /*0020*/ 	.short	0x000c
        /*0022*/ 	.short	0x0060
        /*0024*/ 	.byte	0x00, 0xf0, 0x11, 0x00


	//----- nvinfo : EIATTR_KPARAM_INFO
	.align		4
.L_15:
        /*0028*/ 	.byte	0x04, 0x17
        /*002a*/ 	.short	(.L_17 - .L_16)
.L_16:
        /*002c*/ 	.word	0x00000000
        /*0030*/ 	.short	0x000b
        /*0032*/ 	.short	0x0058
        /*0034*/ 	.byte	0x00, 0xf4, 0x21, 0x00


	//----- nvinfo : EIATTR_KPARAM_INFO
	.align		4
.L_17:
        /*0038*/ 	.byte	0x04, 0x17
        /*003a*/ 	.short	(.L_19 - .L_18)
.L_18:
        /*003c*/ 	.word	0x00000000
        /*0040*/ 	.short	0x000a
        /*0042*/ 	.short	0x0050
        /*0044*/ 	.byte	0x00, 0xf4, 0x21, 0x00


	//----- nvinfo : EIATTR_KPARAM_INFO
	.align		4
.L_19:
        /*0048*/ 	.byte	0x04, 0x17
        /*004a*/ 	.short	(.L_21 - .L_20)
.L_20:
        /*004c*/ 	.word	0x00000000
        /*0050*/ 	.short	0x0009
        /*0052*/ 	.short	0x0048
        /*0054*/ 	.byte	0x00, 0xf4, 0x21, 0x00


	//----- nvinfo : EIATTR_KPARAM_INFO
	.align		4
.L_21:
        /*0058*/ 	.byte	0x04, 0x17
        /*005a*/ 	.short	(.L_23 - .L_22)
.L_22:
        /*005c*/ 	.word	0x00000000
        /*0060*/ 	.short	0x0008
        /*0062*/ 	.short	0x0040
        /*0064*/ 	.byte	0x00, 0xf4, 0x21, 0x00


	//----- nvinfo : EIATTR_KPARAM_INFO
	.align		4
.L_23:
        /*0068*/ 	.byte	0x04, 0x17
        /*006a*/ 	.short	(.L_25 - .L_24)
.L_24:
        /*006c*/ 	.word	0x00000000
        /*0070*/ 	.short	0x0007
        /*0072*/ 	.short	0x0038
        /*0074*/ 	.byte	0x00, 0xf4, 0x21, 0x00


	//----- nvinfo : EIATTR_KPARAM_INFO
	.align		4
.L_25:
        /*0078*/ 	.byte	0x04, 0x17
        /*007a*/ 	.short	(.L_27 - .L_26)
.L_26:
        /*007c*/ 	.word	0x00000000
        /*0080*/ 	.short	0x0006
        /*0082*/ 	.short	0x0030
        /*0084*/ 	.byte	0x00, 0xf4, 0x21, 0x00


	//----- nvinfo : EIATTR_KPARAM_INFO
	.align		4
.L_27:
        /*0088*/ 	.byte	0x04, 0x17
        /*008a*/ 	.short	(.L_29 - .L_28)
.L_28:
        /*008c*/ 	.word	0x00000000
        /*0090*/ 	.short	0x0005
        /*0092*/ 	.short	0x0028
        /*0094*/ 	.byte	0x00, 0xf4, 0x21, 0x00


	//----- nvinfo : EIATTR_KPARAM_INFO
	.align		4
.L_29:
        /*0098*/ 	.byte	0x04, 0x17
        /*009a*/ 	.short	(.L_31 - .L_30)
.L_30:
        /*009c*/ 	.word	0x00000000
        /*00a0*/ 	.short	0x0004
        /*00a2*/ 	.short	0x0020
        /*00a4*/ 	.byte	0x00, 0xf4, 0x21, 0x00


	//----- nvinfo : EIATTR_KPARAM_INFO
	.align		4
.L_31:
        /*00a8*/ 	.byte	0x04, 0x17
        /*00aa*/ 	.short	(.L_33 - .L_32)
.L_32:
        /*00ac*/ 	.word	0x00000000
        /*00b0*/ 	.short	0x0003
        /*00b2*/ 	.short	0x0018
        /*00b4*/ 	.byte	0x00, 0xf4, 0x21, 0x00


	//----- nvinfo : EIATTR_KPARAM_INFO
	.align		4
.L_33:
        /*00b8*/ 	.byte	0x04, 0x17
        /*00ba*/ 	.short	(.L_35 - .L_34)
.L_34:
        /*00bc*/ 	.word	0x00000000
        /*00c0*/ 	.short	0x0002
        /*00c2*/ 	.short	0x0010
        /*00c4*/ 	.byte	0x00, 0xf4, 0x21, 0x00


	//----- nvinfo : EIATTR_KPARAM_INFO
	.align		4
.L_35:
        /*00c8*/ 	.byte	0x04, 0x17
        /*00ca*/ 	.short	(.L_37 - .L_36)
.L_36:
        /*00cc*/ 	.word	0x00000000
        /*00d0*/ 	.short	0x0001
        /*00d2*/ 	.short	0x0008
        /*00d4*/ 	.byte	0x00, 0xf4, 0x21, 0x00


	//----- nvinfo : EIATTR_KPARAM_INFO
	.align		4
.L_37:
        /*00d8*/ 	.byte	0x04, 0x17
        /*00da*/ 	.short	(.L_39 - .L_38)
.L_38:
        /*00dc*/ 	.word	0x00000000
        /*00e0*/ 	.short	0x0000
        /*00e2*/ 	.short	0x0000
        /*00e4*/ 	.byte	0x00, 0xf4, 0x21, 0x00


	//----- nvinfo : EIATTR_SPARSE_MMA_MASK
	.align		4
.L_39:
        /*00e8*/ 	.byte	0x03, 0x50
        /*00ea*/ 	.short	0x0000


	//----- nvinfo : EIATTR_MAXREG_COUNT
	.align		4
        /*00ec*/ 	.byte	0x03, 0x1b
        /*00ee*/ 	.short	0x00ff


	//----- nvinfo : EIATTR_COOP_GROUP_MASK_REGIDS
	.align		4
        /*00f0*/ 	.byte	0x04, 0x29
        /*00f2*/ 	.short	(.L_41 - .L_40)


	//   ....[0]....
.L_40:
        /*00f4*/ 	.word	0xffffffff


	//   ....[1]....
        /*00f8*/ 	.word	0xffffffff


	//   ....[2]....
        /*00fc*/ 	.word	0xffffffff


	//   ....[3]....
        /*0100*/ 	.word	0xffffffff


	//   ....[4]....
        /*0104*/ 	.word	0xffffffff


	//   ....[5]....
        /*0108*/ 	.word	0xffffffff


	//----- nvinfo : EIATTR_COOP_GROUP_INSTR_OFFSETS
	.align		4
.L_41:
        /*010c*/ 	.byte	0x04, 0x28
        /*010e*/ 	.short	(.L_43 - .L_42)


	//   ....[0]....
.L_42:
        /*0110*/ 	.word	0x000006e0


	//   ....[1]....
        /*0114*/ 	.word	0x00000700


	//   ....[2]....
        /*0118*/ 	.word	0x00000720


	//   ....[3]....
        /*011c*/ 	.word	0x00000740


	//   ....[4]....
        /*0120*/ 	.word	0x00000770


	//   ....[5]....
        /*0124*/ 	.word	0x00000850


	//----- nvinfo : EIATTR_EXIT_INSTR_OFFSETS
	.align		4
.L_43:
        /*0128*/ 	.byte	0x04, 0x1c
        /*012a*/ 	.short	(.L_45 - .L_44)


	//   ....[0]....
.L_44:
        /*012c*/ 	.word	0x00000910


	//   ....[1]....
        /*0130*/ 	.word	0x00000940


	//----- nvinfo : EIATTR_REQNTID
	.align		4
.L_45:
        /*0134*/ 	.byte	0x04, 0x10
        /*0136*/ 	.short	(.L_47 - .L_46)
.L_46:
        /*0138*/ 	.word	0x00000040
        /*013c*/ 	.word	0x00000001
        /*0140*/ 	.word	0x00000001


	//----- nvinfo : EIATTR_CBANK_PARAM_SIZE
	.align		4
.L_47:
        /*0144*/ 	.byte	0x03, 0x19
        /*0146*/ 	.short	0x0068


	//----- nvinfo : EIATTR_PARAM_CBANK
	.align		4
        /*0148*/ 	.byte	0x04, 0x0a
        /*014a*/ 	.short	(.L_49 - .L_48)
	.align		4
.L_48:
        /*014c*/ 	.word	index@(.nv.constant0.triton_per_fused__native_batch_norm_legit_no_training_add_mean_relu_8)
        /*0150*/ 	.short	0x0210
        /*0152*/ 	.short	0x0068


	//----- nvinfo : EIATTR_SW_WAR
	.align		4
.L_49:
        /*0154*/ 	.byte	0x04, 0x36
        /*0156*/ 	.short	(.L_51 - .L_50)
.L_50:
        /*0158*/ 	.word	0x00000008
.L_51:


//--------------------- .nv.callgraph             --------------------------
	.section	.nv.callgraph,"",@"SHT_CUDA_CALLGRAPH"
	.align	4
	.sectionentsize	8
	.align		4
        /*0000*/ 	.word	0x00000000
	.align		4
        /*0004*/ 	.word	0xffffffff
	.align		4
        /*0008*/ 	.word	0x00000000
	.align		4
        /*000c*/ 	.word	0xfffffffe
	.align		4
        /*0010*/ 	.word	0x00000000
	.align		4
        /*0014*/ 	.word	0xfffffffd
	.align		4
        /*0018*/ 	.word	0x00000000
	.align		4
        /*001c*/ 	.word	0xfffffffc


//--------------------- .nv.constant4             --------------------------
	.section	.nv.constant4,"a",@progbits
	.align	8
	.align		8
.nv.constant4:
        /*0000*/ 	.dword	_$_str
	.align		8
        /*0008*/ 	.dword	_$_str_$_2


//--------------------- .text.triton_per_fused__native_batch_norm_legit_no_training_add_mean_relu_8 --------------------------
	.section	.text.triton_per_fused__native_batch_norm_legit_no_training_add_mean_relu_8,"ax",@progbits
	.sectionflags	@"SHF_BARRIERS=1"
	.align	128
        .global         triton_per_fused__native_batch_norm_legit_no_training_add_mean_relu_8
        .type           triton_per_fused__native_batch_norm_legit_no_training_add_mean_relu_8,@function
        .size           triton_per_fused__native_batch_norm_legit_no_training_add_mean_relu_8,(.L_x_1 - triton_per_fused__native_batch_norm_legit_no_training_add_mean_relu_8)
        .other          triton_per_fused__native_batch_norm_legit_no_training_add_mean_relu_8,@"STO_CUDA_ENTRY STV_DEFAULT"
triton_per_fused__native_batch_norm_legit_no_training_add_mean_relu_8:
.text.triton_per_fused__native_batch_norm_legit_no_training_add_mean_relu_8:
[----:B------:R-:W0:Y:S01]  /*0000*/  LDC R1, c[0x0][0x28] ;  /* 0x00000a00ff017b82 */ /* 0x000e220000000800 */
[----:B------:R-:W1:Y:S07]  /*0010*/  S2R R2, SR_CTAID.X ;  /* 0x0000000000027919 */ /* 0x000e6e0000002500 */
[----:B------:R-:W2:Y:S01]  /*0020*/  LDC.64 R10, c[0x0][0x230] ;  /* 0x00008c00ff0a7b82 */ /* 0x000ea20000000a00 */
[----:B------:R-:W-:-:S07]  /*0030*/  ULDC.64 UR6, c[0x0][0x208] ;  /* 0x0000820000067ab9 */ /* 0x000fce0000000a00 */
[----:B------:R-:W3:Y:S08]  /*0040*/  LDC.64 R14, c[0x0][0x258] ;  /* 0x00009600ff0e7b82 */ /* 0x000ef00000000a00 */
[----:B------:R-:W4:Y:S08]  /*0050*/  LDC.64 R26, c[0x0][0x250] ;  /* 0x00009400ff1a7b82 */ /* 0x000f300000000a00 */
[----:B------:R-:W5:Y:S01]  /*0060*/  LDC.64 R12, c[0x0][0x248] ;  /* 0x00009200ff0c7b82 */ /* 0x000f620000000a00 */
[----:B-1----:R-:W-:-:S07]  /*0070*/  SHF.R.S32.HI R3, RZ, 0x1f, R2 ;  /* 0x0000001fff037819 */ /* 0x002fce0000011402 */
[----:B------:R-:W1:Y:S01]  /*0080*/  LDC.64 R8, c[0x0][0x220] ;  /* 0x00008800ff087b82 */ /* 0x000e620000000a00 */
[----:B------:R-:W-:-:S04]  /*0090*/  LEA.HI R3, R3, R2, RZ, 0x8 ;  /* 0x0000000203037211 */ /* 0x000fc800078f40ff */
[----:B------:R-:W-:-:S03]  /*00a0*/  LOP3.LUT R3, R3, 0xffffff00, RZ, 0xc0, !PT ;  /* 0xffffff0003037812 */ /* 0x000fc600078ec0ff */
[----:B------:R-:W1:Y:S01]  /*00b0*/  LDC.64 R28, c[0x0][0x228] ;  /* 0x00008a00ff1c7b82 */ /* 0x000e620000000a00 */
[----:B------:R-:W-:-:S05]  /*00c0*/  IADD3 R25, -R3, R2, RZ ;  /* 0x0000000203197210 */ /* 0x000fca0007ffe1ff */
[C---:B--2---:R-:W-:Y:S02]  /*00d0*/  IMAD.WIDE R10, R25.reuse, 0x4, R10 ;  /* 0x00000004190a7825 */ /* 0x044fe400078e020a */
[----:B------:R-:W2:Y:S03]  /*00e0*/  LDC.64 R18, c[0x0][0x260] ;  /* 0x00009800ff127b82 */ /* 0x000ea60000000a00 */
[----:B------:R-:W5:Y:S01]  /*00f0*/  LDG.E.EL R4, desc[UR6][R10.64] ;  /* 0x000000060a047981 */ /* 0x000f62000c2e1900 */
[C---:B---3--:R-:W-:Y:S01]  /*0100*/  IMAD.WIDE R14, R25.reuse, 0x4, R14 ;  /* 0x00000004190e7825 */ /* 0x048fe200078e020e */
[----:B------:R-:W3:Y:S03]  /*0110*/  S2R R3, SR_TID.X ;  /* 0x0000000000037919 */ /* 0x000ee60000002100 */
[----:B------:R-:W5:Y:S01]  /*0120*/  LDC.64 R22, c[0x0][0x268] ;  /* 0x00009a00ff167b82 */ /* 0x000f620000000a00 */
[----:B------:R-:W5:Y:S07]  /*0130*/  LDG.E.EL R24, desc[UR6][R14.64] ;  /* 0x000000060e187981 */ /* 0x000f6e000c2e1900 */
[----:B------:R-:W5:Y:S08]  /*0140*/  LDC.64 R16, c[0x0][0x238] ;  /* 0x00008e00ff107b82 */ /* 0x000f700000000a00 */
[----:B------:R-:W5:Y:S01]  /*0150*/  LDC.64 R20, c[0x0][0x240] ;  /* 0x00009000ff147b82 */ /* 0x000f620000000a00 */
[----:B----4-:R-:W-:-:S04]  /*0160*/  IMAD.WIDE R26, R25, 0x4, R26 ;  /* 0x00000004191a7825 */ /* 0x010fc800078e021a */
[----:B01----:R-:W-:Y:S02]  /*0170*/  IMAD.WIDE R28, R25, 0x4, R28 ;  /* 0x00000004191c7825 */ /* 0x003fe400078e021c */
[----:B------:R-:W4:Y:S01]  /*0180*/  LDG.E.EL R26, desc[UR6][R26.64] ;  /* 0x000000061a1a7981 */ /* 0x000f22000c2e1900 */
[----:B---3--:R-:W-:-:S04]  /*0190*/  SHF.L.U32 R6, R3, 0x2, RZ ;  /* 0x0000000203067819 */ /* 0x008fc800000006ff */
[----:B------:R-:W-:-:S04]  /*01a0*/  LOP3.LUT R7, R6, 0xfc, RZ, 0xc0, !PT ;  /* 0x000000fc06077812 */ /* 0x000fc800078ec0ff */
[----:B------:R-:W-:Y:S01]  /*01b0*/  LEA R0, R2, R7, 0x8 ;  /* 0x0000000702007211 */ /* 0x000fe200078e40ff */
[C---:B--2---:R-:W-:Y:S01]  /*01c0*/  IMAD.WIDE R18, R25.reuse, 0x4, R18 ;  /* 0x0000000419127825 */ /* 0x044fe200078e0212 */
[----:B------:R-:W2:Y:S03]  /*01d0*/  LDG.E.EL R7, desc[UR6][R28.64] ;  /* 0x000000061c077981 */ /* 0x000ea6000c2e1900 */
[C---:B-----5:R-:W-:Y:S02]  /*01e0*/  IMAD.WIDE R12, R0.reuse, 0x4, R12 ;  /* 0x00000004000c7825 */ /* 0x060fe400078e020c */
[----:B------:R0:W3:Y:S02]  /*01f0*/  LDG.E.EL R18, desc[UR6][R18.64] ;  /* 0x0000000612127981 */ /* 0x0000e4000c2e1900 */
[----:B------:R-:W-:Y:S02]  /*0200*/  IMAD.WIDE R8, R0, 0x4, R8 ;  /* 0x0000000400087825 */ /* 0x000fe400078e0208 */
[----:B------:R-:W4:Y:S02]  /*0210*/  LDG.E.128 R12, desc[UR6][R12.64] ;  /* 0x000000060c0c7981 */ /* 0x000f24000c1e1d00 */
[----:B------:R-:W-:-:S02]  /*0220*/  IMAD.WIDE R22, R25, 0x4, R22 ;  /* 0x0000000419167825 */ /* 0x000fc400078e0216 */
[----:B------:R-:W2:Y:S02]  /*0230*/  LDG.E.128 R8, desc[UR6][R8.64] ;  /* 0x0000000608087981 */ /* 0x000ea4000c1e1d00 */
[C---:B------:R-:W-:Y:S02]  /*0240*/  IMAD.WIDE R16, R25.reuse, 0x4, R16 ;  /* 0x0000000419107825 */ /* 0x040fe400078e0210 */
[----:B------:R-:W3:Y:S02]  /*0250*/  LDG.E.EL R23, desc[UR6][R22.64] ;  /* 0x0000000616177981 */ /* 0x000ee4000c2e1900 */
[----:B------:R-:W-:Y:S02]  /*0260*/  IMAD.WIDE R20, R25, 0x4, R20 ;  /* 0x0000000419147825 */ /* 0x000fe400078e0214 */
[----:B------:R-:W5:Y:S04]  /*0270*/  LDG.E.EL R16, desc[UR6][R16.64] ;  /* 0x0000000610107981 */ /* 0x000f68000c2e1900 */
[----:B------:R1:W5:Y:S01]  /*0280*/  LDG.E.EL R21, desc[UR6][R20.64] ;  /* 0x0000000614157981 */ /* 0x000362000c2e1900 */
[----:B0-----:R-:W-:Y:S01]  /*0290*/  HFMA2.MMA R19, -RZ, RZ, 1.625, 0 ;  /* 0x3e800000ff137435 */ /* 0x001fe200000001ff */
[----:B------:R-:W0:Y:S01]  /*02a0*/  S2UR UR5, SR_CgaCtaId ;  /* 0x00000000000579c3 */ /* 0x000e220000008800 */
[----:B------:R-:W-:-:S04]  /*02b0*/  FADD R4, R4, 9.9999997473787516356e-06 ;  /* 0x3727c5ac04047421 */ /* 0x000fc80000000000 */
[----:B------:R-:W0:Y:S01]  /*02c0*/  MUFU.SQRT R25, R4 ;  /* 0x0000000400197308 */ /* 0x000e220000002000 */
[----:B------:R-:W-:-:S07]  /*02d0*/  FADD R24, R24, 9.9999997473787516356e-06 ;  /* 0x3727c5ac18187421 */ /* 0x000fce0000000000 */
[----:B------:R-:W1:Y:S01]  /*02e0*/  MUFU.SQRT R27, R24 ;  /* 0x00000018001b7308 */ /* 0x000e620000002000 */
[C---:B0-----:R-:W-:Y:S02]  /*02f0*/  FSETP.GT.AND P0, PT, R25.reuse, 8.50705917302346158658e+37, PT ;  /* 0x7e8000001900780b */ /* 0x041fe40003f04000 */
[----:B------:R-:W-:Y:S02]  /*0300*/  FSETP.GEU.AND P2, PT, R25, 1.175494350822287508e-38, PT ;  /* 0x008000001900780b */ /* 0x000fe40003f4e000 */
[C---:B-1----:R-:W-:Y:S02]  /*0310*/  FSETP.GT.AND P1, PT, R27.reuse, 8.50705917302346158658e+37, PT ;  /* 0x7e8000001b00780b */ /* 0x042fe40003f24000 */
[----:B------:R-:W-:-:S07]  /*0320*/  FSETP.GEU.AND P3, PT, R27, 1.175494350822287508e-38, PT ;  /* 0x008000001b00780b */ /* 0x000fce0003f6e000 */
[----:B------:R-:W-:-:S04]  /*0330*/  @P0 FMUL R25, R25, 0.25 ;  /* 0x3e80000019190820 */ /* 0x000fc80000400000 */
[----:B------:R-:W-:-:S04]  /*0340*/  @!P2 FMUL R25, R25, 16777216 ;  /* 0x4b8000001919a820 */ /* 0x000fc80000400000 */
[----:B------:R-:W0:Y:S01]  /*0350*/  MUFU.RCP R20, R25 ;  /* 0x0000001900147308 */ /* 0x000e220000001000 */
[----:B------:R-:W-:Y:S01]  /*0360*/  @P1 FMUL R27, R27, 0.25 ;  /* 0x3e8000001b1b1820 */ /* 0x000fe20000400000 */
[----:B------:R-:W-:-:S03]  /*0370*/  FSEL R17, R19, 1, P0 ;  /* 0x3f80000013117808 */ /* 0x000fc60000000000 */
[----:B------:R-:W-:Y:S02]  /*0380*/  @!P3 FMUL R27, R27, 16777216 ;  /* 0x4b8000001b1bb820 */ /* 0x000fe40000400000 */
[----:B------:R-:W-:Y:S02]  /*0390*/  @!P2 FMUL R17, R17, 16777216 ;  /* 0x4b8000001111a820 */ /* 0x000fe40000400000 */
[----:B------:R-:W1:Y:S02]  /*03a0*/  MUFU.RCP R4, R27 ;  /* 0x0000001b00047308 */ /* 0x000e640000001000 */
[----:B0-----:R-:W-:Y:S01]  /*03b0*/  FMUL R20, R20, R17 ;  /* 0x0000001114147220 */ /* 0x001fe20000400000 */
[----:B------:R-:W-:Y:S01]  /*03c0*/  FSEL R17, R19, 1, P1 ;  /* 0x3f80000013117808 */ /* 0x000fe20000800000 */
[----:B----4-:R-:W-:-:S04]  /*03d0*/  FADD R12, R12, -R26 ;  /* 0x8000001a0c0c7221 */ /* 0x010fc80000000000 */
[----:B------:R-:W-:Y:S01]  /*03e0*/  @!P3 FMUL R17, R17, 16777216 ;  /* 0x4b8000001111b820 */ /* 0x000fe20000400000 */
[----:B------:R-:W-:-:S03]  /*03f0*/  FADD R13, R13, -R26 ;  /* 0x8000001a0d0d7221 */ /* 0x000fc60000000000 */
[----:B-1----:R-:W-:Y:S01]  /*0400*/  FMUL R4, R4, R17 ;  /* 0x0000001104047220 */ /* 0x002fe20000400000 */
[----:B------:R-:W-:-:S03]  /*0410*/  FADD R14, R14, -R26 ;  /* 0x8000001a0e0e7221 */ /* 0x000fc60000000000 */
[-C--:B------:R-:W-:Y:S01]  /*0420*/  FMUL R12, R12, R4.reuse ;  /* 0x000000040c0c7220 */ /* 0x080fe20000400000 */
[--C-:B--2---:R-:W-:Y:S01]  /*0430*/  FADD R11, R11, -R7.reuse ;  /* 0x800000070b0b7221 */ /* 0x104fe20000000000 */
[--C-:B------:R-:W-:Y:S01]  /*0440*/  FADD R19, R10, -R7.reuse ;  /* 0x800000070a137221 */ /* 0x100fe20000000000 */
[--C-:B------:R-:W-:Y:S01]  /*0450*/  FADD R9, R9, -R7.reuse ;  /* 0x8000000709097221 */ /* 0x100fe20000000000 */
[----:B------:R-:W-:Y:S01]  /*0460*/  FMUL R22, R13, R4 ;  /* 0x000000040d167220 */ /* 0x000fe20000400000 */
[----:B------:R-:W-:Y:S01]  /*0470*/  FADD R25, R8, -R7 ;  /* 0x8000000708197221 */ /* 0x000fe20000000000 */
[--C-:B---3--:R-:W-:Y:S01]  /*0480*/  FFMA R12, R18, R12, R23.reuse ;  /* 0x0000000c120c7223 */ /* 0x108fe20000000017 */
[----:B------:R-:W-:Y:S01]  /*0490*/  FMUL R14, R14, R4 ;  /* 0x000000040e0e7220 */ /* 0x000fe20000400000 */
[C---:B------:R-:W-:Y:S01]  /*04a0*/  FMUL R7, R20.reuse, R11 ;  /* 0x0000000b14077220 */ /* 0x040fe20000400000 */
[C---:B------:R-:W-:Y:S01]  /*04b0*/  FMUL R10, R20.reuse, R19 ;  /* 0x00000013140a7220 */ /* 0x040fe20000400000 */
[----:B------:R-:W-:Y:S01]  /*04c0*/  FMUL R8, R20, R9 ;  /* 0x0000000914087220 */ /* 0x000fe20000400000 */
[----:B------:R-:W-:Y:S01]  /*04d0*/  FADD R15, R15, -R26 ;  /* 0x8000001a0f0f7221 */ /* 0x000fe20000000000 */
[--C-:B------:R-:W-:Y:S01]  /*04e0*/  FFMA R22, R18, R22, R23.reuse ;  /* 0x0000001612167223 */ /* 0x100fe20000000017 */
[----:B------:R-:W-:Y:S01]  /*04f0*/  FMUL R20, R20, R25 ;  /* 0x0000001914147220 */ /* 0x000fe20000400000 */
[----:B------:R-:W-:Y:S01]  /*0500*/  FSETP.GEU.AND P0, PT, R12, RZ, PT ;  /* 0x000000ff0c00720b */ /* 0x000fe20003f0e000 */
[----:B------:R-:W-:Y:S01]  /*0510*/  FFMA R14, R18, R14, R23 ;  /* 0x0000000e120e7223 */ /* 0x000fe20000000017 */
[----:B------:R-:W-:Y:S01]  /*0520*/  FMUL R15, R15, R4 ;  /* 0x000000040f0f7220 */ /* 0x000fe20000400000 */
[----:B-----5:R-:W-:Y:S01]  /*0530*/  FFMA R20, R16, R20, R21 ;  /* 0x0000001410147223 */ /* 0x020fe20000000015 */
[----:B------:R-:W-:-:S02]  /*0540*/  FSETP.GEU.AND P1, PT, R22, RZ, PT ;  /* 0x000000ff1600720b */ /* 0x000fc40003f2e000 */
[----:B------:R-:W-:Y:S01]  /*0550*/  FSEL R9, R12, RZ, P0 ;  /* 0x000000ff0c097208 */ /* 0x000fe20000000000 */
[----:B------:R-:W-:Y:S01]  /*0560*/  FFMA R8, R16, R8, R21 ;  /* 0x0000000810087223 */ /* 0x000fe20000000015 */
[----:B------:R-:W-:Y:S01]  /*0570*/  FFMA R15, R18, R15, R23 ;  /* 0x0000000f120f7223 */ /* 0x000fe20000000017 */
[----:B------:R-:W-:Y:S02]  /*0580*/  FSETP.GEU.AND P2, PT, R14, RZ, PT ;  /* 0x000000ff0e00720b */ /* 0x000fe40003f4e000 */
[----:B------:R-:W-:Y:S02]  /*0590*/  FSEL R11, R22, RZ, P1 ;  /* 0x000000ff160b7208 */ /* 0x000fe40000800000 */
[C---:B------:R-:W-:Y:S01]  /*05a0*/  FSETP.GEU.AND P0, PT, R20.reuse, -R9, PT ;  /* 0x800000091400720b */ /* 0x040fe20003f0e000 */
[----:B------:R-:W-:Y:S01]  /*05b0*/  FADD R20, R20, R9 ;  /* 0x0000000914147221 */ /* 0x000fe20000000000 */
[----:B------:R-:W-:Y:S01]  /*05c0*/  FFMA R10, R16, R10, R21 ;  /* 0x0000000a100a7223 */ /* 0x000fe20000000015 */
[----:B------:R-:W-:-:S02]  /*05d0*/  FSEL R9, R14, RZ, P2 ;  /* 0x000000ff0e097208 */ /* 0x000fc40001000000 */
[C---:B------:R-:W-:Y:S02]  /*05e0*/  FSETP.GEU.AND P2, PT, R15.reuse, RZ, PT ;  /* 0x000000ff0f00720b */ /* 0x040fe40003f4e000 */
[C---:B------:R-:W-:Y:S01]  /*05f0*/  FSETP.GEU.AND P3, PT, R8.reuse, -R11, PT ;  /* 0x8000000b0800720b */ /* 0x040fe20003f6e000 */
[----:B------:R-:W-:Y:S01]  /*0600*/  FADD R11, R8, R11 ;  /* 0x0000000b080b7221 */ /* 0x000fe20000000000 */
[----:B------:R-:W-:Y:S01]  /*0610*/  FSETP.GEU.AND P1, PT, R10, -R9, PT ;  /* 0x800000090a00720b */ /* 0x000fe20003f2e000 */
[----:B------:R-:W-:Y:S01]  /*0620*/  FFMA R7, R16, R7, R21 ;  /* 0x0000000710077223 */ /* 0x000fe20000000015 */
[----:B------:R-:W-:Y:S01]  /*0630*/  FSEL R4, R15, RZ, P2 ;  /* 0x000000ff0f047208 */ /* 0x000fe20001000000 */
[----:B------:R-:W-:Y:S01]  /*0640*/  FADD R10, R10, R9 ;  /* 0x000000090a0a7221 */ /* 0x000fe20000000000 */
[----:B------:R-:W-:Y:S02]  /*0650*/  FSEL R8, R20, RZ, P0 ;  /* 0x000000ff14087208 */ /* 0x000fe40000000000 */
[----:B------:R-:W-:Y:S01]  /*0660*/  FSEL R9, R11, RZ, P3 ;  /* 0x000000ff0b097208 */ /* 0x000fe20001800000 */
[C---:B------:R-:W-:Y:S01]  /*0670*/  FADD R11, R7.reuse, R4 ;  /* 0x00000004070b7221 */ /* 0x040fe20000000000 */
[----:B------:R-:W-:-:S02]  /*0680*/  FSETP.GEU.AND P0, PT, R7, -R4, PT ;  /* 0x800000040700720b */ /* 0x000fc40003f0e000 */
[----:B------:R-:W-:Y:S01]  /*0690*/  FSEL R10, R10, RZ, P1 ;  /* 0x000000ff0a0a7208 */ /* 0x000fe20000800000 */
[----:B------:R-:W-:Y:S01]  /*06a0*/  FADD R7, R8, R9 ;  /* 0x0000000908077221 */ /* 0x000fe20000000000 */
[----:B------:R-:W-:-:S03]  /*06b0*/  FSEL R11, R11, RZ, P0 ;  /* 0x000000ff0b0b7208 */ /* 0x000fc60000000000 */
[----:B------:R-:W-:-:S04]  /*06c0*/  FADD R4, R10, R7 ;  /* 0x000000070a047221 */ /* 0x000fc80000000000 */
[----:B------:R-:W-:-:S05]  /*06d0*/  FADD R4, R11, R4 ;  /* 0x000000040b047221 */ /* 0x000fca0000000000 */
[----:B------:R-:W0:Y:S02]  /*06e0*/  SHFL.BFLY PT, R7, R4, 0x10, 0x1f ;  /* 0x0e001f0004077f89 */ /* 0x000e2400000e0000 */
[----:B0-----:R-:W-:-:S05]  /*06f0*/  FADD R7, R4, R7 ;  /* 0x0000000704077221 */ /* 0x001fca0000000000 */
[----:B------:R-:W0:Y:S02]  /*0700*/  SHFL.BFLY PT, R12, R7, 0x8, 0x1f ;  /* 0x0d001f00070c7f89 */ /* 0x000e2400000e0000 */
[----:B0-----:R-:W-:-:S05]  /*0710*/  FADD R12, R7, R12 ;  /* 0x0000000c070c7221 */ /* 0x001fca0000000000 */
[----:B------:R-:W0:Y:S02]  /*0720*/  SHFL.BFLY PT, R13, R12, 0x4, 0x1f ;  /* 0x0c801f000c0d7f89 */ /* 0x000e2400000e0000 */
[----:B0-----:R-:W-:-:S05]  /*0730*/  FADD R13, R12, R13 ;  /* 0x0000000d0c0d7221 */ /* 0x001fca0000000000 */
[----:B------:R-:W0:Y:S01]  /*0740*/  SHFL.BFLY PT, R14, R13, 0x2, 0x1f ;  /* 0x0c401f000d0e7f89 */ /* 0x000e2200000e0000 */
[----:B------:R-:W-:Y:S01]  /*0750*/  LOP3.LUT P0, RZ, R3, 0x1f, RZ, 0xc0, !PT ;  /* 0x0000001f03ff7812 */ /* 0x000fe2000780c0ff */
[----:B0-----:R-:W-:-:S05]  /*0760*/  FADD R14, R13, R14 ;  /* 0x0000000e0d0e7221 */ /* 0x001fca0000000000 */
[----:B------:R-:W0:Y:S01]  /*0770*/  SHFL.BFLY PT, R15, R14, 0x1, 0x1f ;  /* 0x0c201f000e0f7f89 */ /* 0x000e2200000e0000 */
[----:B------:R-:W-:Y:S01]  /*0780*/  UMOV UR4, 0x400 ;  /* 0x0000040000047882 */ /* 0x000fe20000000000 */
[----:B------:R-:W-:Y:S01]  /*0790*/  SHF.R.U32.HI R4, RZ, 0x3, R3 ;  /* 0x00000003ff047819 */ /* 0x000fe20000011603 */
[----:B------:R-:W-:-:S03]  /*07a0*/  UPRMT UR4, UR5, 0x654, UR4 ;  /* 0x0000065405047896 */ /* 0x000fc60008000004 */
[----:B------:R-:W-:Y:S01]  /*07b0*/  LOP3.LUT R4, R4, 0x4, RZ, 0xc0, !PT ;  /* 0x0000000404047812 */ /* 0x000fe200078ec0ff */
[----:B0-----:R-:W-:-:S05]  /*07c0*/  FADD R15, R14, R15 ;  /* 0x0000000f0e0f7221 */ /* 0x001fca0000000000 */
[----:B------:R0:W-:Y:S01]  /*07d0*/  @!P0 STS [R4+UR4], R15 ;  /* 0x0000000f04008988 */ /* 0x0001e20008000804 */
[----:B------:R-:W-:Y:S01]  /*07e0*/  BAR.SYNC.DEFER_BLOCKING 0x0 ;  /* 0x0000000000007b1d */ /* 0x000fe20000010000 */
[C---:B------:R-:W-:Y:S02]  /*07f0*/  ISETP.GE.AND P1, PT, R3.reuse, 0x2, PT ;  /* 0x000000020300780c */ /* 0x040fe40003f26270 */
[----:B------:R-:W-:-:S05]  /*0800*/  LOP3.LUT R7, R3, 0x1, RZ, 0xc0, !PT ;  /* 0x0000000103077812 */ /* 0x000fca00078ec0ff */
[----:B0-----:R-:W0:Y:S06]  /*0810*/  LDC.64 R14, c[0x0][0x218] ;  /* 0x00008600ff0e7b82 */ /* 0x001e2c0000000a00 */
[----:B------:R-:W1:Y:S01]  /*0820*/  @!P1 LDS R5, [R6+UR4] ;  /* 0x0000000406059984 */ /* 0x000e620008000800 */
[----:B------:R-:W-:-:S04]  /*0830*/  ISETP.NE.U32.AND P0, PT, R7, 0x1, PT ;  /* 0x000000010700780c */ /* 0x000fc80003f05070 */
[----:B------:R-:W-:Y:S01]  /*0840*/  ISETP.LT.AND P0, PT, R3, 0x2, P0 ;  /* 0x000000020300780c */ /* 0x000fe20000701270 */
[----:B-1----:R-:W1:Y:S02]  /*0850*/  SHFL.BFLY PT, R12, R5, 0x1, 0x1f ;  /* 0x0c201f00050c7f89 */ /* 0x002e6400000e0000 */
[----:B-1----:R-:W-:Y:S02]  /*0860*/  FADD R7, R5, R12 ;  /* 0x0000000c05077221 */ /* 0x002fe40000000000 */
[----:B------:R-:W1:Y:S08]  /*0870*/  LDC.64 R12, c[0x0][0x210] ;  /* 0x00008400ff0c7b82 */ /* 0x000e700000000a00 */
[----:B------:R-:W-:Y:S01]  /*0880*/  @P0 STS [R6+UR4], R7 ;  /* 0x0000000706000988 */ /* 0x000fe20008000804 */
[----:B------:R-:W-:Y:S06]  /*0890*/  BAR.SYNC.DEFER_BLOCKING 0x0 ;  /* 0x0000000000007b1d */ /* 0x000fec0000010000 */
[----:B------:R-:W2:Y:S01]  /*08a0*/  LDS R16, [UR4] ;  /* 0x00000004ff107984 */ /* 0x000ea20008000800 */
[----:B-1----:R-:W-:-:S05]  /*08b0*/  IMAD.WIDE R4, R0, 0x4, R12 ;  /* 0x0000000400047825 */ /* 0x002fca00078e020c */
[----:B------:R1:W-:Y:S01]  /*08c0*/  STG.E.128 desc[UR6][R4.64], R8 ;  /* 0x0000000804007986 */ /* 0x0003e2000c101d06 */
[----:B------:R-:W-:Y:S01]  /*08d0*/  BAR.SYNC.DEFER_BLOCKING 0x0 ;  /* 0x0000000000007b1d */ /* 0x000fe20000010000 */
[----:B------:R-:W-:Y:S01]  /*08e0*/  LOP3.LUT P0, RZ, R3, 0x3f, RZ, 0xc0, !PT ;  /* 0x0000003f03ff7812 */ /* 0x000fe2000780c0ff */
[----:B0-----:R-:W-:-:S04]  /*08f0*/  IMAD.WIDE R2, R2, 0x4, R14 ;  /* 0x0000000402027825 */ /* 0x001fc800078e020e */
[----:B--2---:R-:W-:-:S08]  /*0900*/  FADD R16, RZ, R16 ;  /* 0x00000010ff107221 */ /* 0x004fd00000000000 */
[----:B-1----:R-:W-:Y:S05]  /*0910*/  @P0 EXIT ;  /* 0x000000000000094d */ /* 0x002fea0003800000 */
[----:B------:R-:W-:-:S05]  /*0920*/  FMUL R5, R16, 0.00390625 ;  /* 0x3b80000010057820 */ /* 0x000fca0000400000 */
[----:B------:R-:W-:Y:S01]  /*0930*/  STG.E desc[UR6][R2.64], R5 ;  /* 0x0000000502007986 */ /* 0x000fe2000c101906 */
[----:B------:R-:W-:Y:S05]  /*0940*/  EXIT ;  /* 0x000000000000794d */ /* 0x000fea0003800000 */
.L_x_0:
[----:B------:R-:W-:-:S00]  /*0950*/  BRA `(.L_x_0) ;  /* 0xfffffffc00fc7947 */ /* 0x000fc0000383ffff */
[----:B------:R-:W-:-:S00]  /*0960*/  NOP ;  /* 0x0000000000007918 */ /* 0x000fc00000000000 */
        /* <DEDUP_REMOVED lines=9> */
.L_x_1:


//--------------------- .nv.global.init           --------------------------
	.section	.nv.global.init,"aw",@progbits
.nv.global.init:
	.type		_$_str,@object
	.size		_$_str,(_$_str_$_2 - _$_str)
_$_str:
        /*0000*/ 	.byte	0x5f, 0x5f, 0x43, 0x55, 0x44, 0x41, 0x5f, 0x46, 0x54, 0x5a, 0x00
	.type		_$_str_$_2,@object
	.size		_$_str_$_2,(.L_1 - _$_str_$_2)
_$_str_$_2:
        /*000b*/ 	.byte	0x5f, 0x5f, 0x43, 0x55, 0x44, 0x41, 0x5f, 0x50, 0x52, 0x45, 0x43, 0x5f, 0x53, 0x51, 0x52, 0x54
        /*001b*/ 	.byte	0x00
.L_1:


//--------------------- .nv.shared.triton_per_fused__native_batch_norm_legit_no_training_add_mean_relu_8 --------------------------
	.section	.nv.shared.triton_per_fused__native_batch_norm_legit_no_training_add_mean_relu_8,"aw",@nobits
	.sectionflags	@""
	.align	16
	.zero		1024


//--------------------- .nv.constant0.triton_per_fused__native_batch_norm_legit_no_training_add_mean_relu_8 --------------------------
	.section	.nv.constant0.triton_per_fused__native_batch_norm_legit_no_training_add_mean_relu_8,"a",@progbits
	.sectionflags	@""
	.align	4
.nv.constant0.triton_per_fused__native_batch_norm_legit_no_training_add_mean_relu_8:
	.zero		632
